//
// Generated by NVIDIA NVVM Compiler
//
// Compiler Build ID: CL-36424714
// Cuda compilation tools, release 13.0, V13.0.88
// Based on NVVM 20.0.0
//

.version 9.0
.target sm_100
.address_size 64

	// .globl	_Z4kernPi

.visible .entry _Z4kernPi(
	.param .u64 .ptr .align 1 _Z4kernPi_param_0
)
{
	.reg .pred 	%p<2>;
	.reg .b32 	%r<4>;
	.reg .b64 	%rd<5>;

	ld.param.u64 	%rd1, [_Z4kernPi_param_0];
	mov.u32 	%r1, %tid.x;
	setp.ne.s32 	%p1, %r1, 0;
	@%p1 bra 	$L__BB0_2;
	cvta.to.global.u64 	%rd2, %rd1;
	// begin inline asm
	mov.u32 %r2, %smid;
	// end inline asm
	mov.u32 	%r3, %ctaid.x;
	mul.wide.u32 	%rd3, %r3, 4;
	add.s64 	%rd4, %rd2, %rd3;
	st.global.u32 	[%rd4], %r2;
$L__BB0_2:
	ret;

}


// ===== COMPILED SASS (sm_100) =====

	.target	sm_100

	.elftype	@"ET_EXEC"


//--------------------- .note.nv.tkinfo           --------------------------
	.section	.note.nv.tkinfo,"",@"SHT_NOTE"
	.sectionflags	@"SHF_NOTE_NV_TKINFO"
	.tkinfo
        /*0018*/ 	.word	0x00000002
        /*0030*/ 	.string	""
        /*0030*/ 	.string	"ptxas"
        /*0030*/ 	.string	"Cuda compilation tools, release 13.0, V13.0.88"
        /*0030*/ 	.string	"Build cuda_13.0.r13.0/compiler.36424714_0"
        /*0030*/ 	.string	"-arch sm_100 -m 64 "



//--------------------- .note.nv.cuinfo           --------------------------
	.section	.note.nv.cuinfo,"",@"SHT_NOTE"
	.sectionflags	@"SHF_NOTE_NV_CUINFO"
        /*0018*/ 	.short	0x0002
        /*001a*/ 	.short	0x0064
        /*001c*/ 	.short	0x0082
	.zero		2


//--------------------- .nv.info                  --------------------------
	.section	.nv.info,"",@"SHT_CUDA_INFO"
	.align	4


	//----- nvinfo : EIATTR_REGCOUNT
	.align		4
        /*0000*/ 	.byte	0x04, 0x2f
        /*0002*/ 	.short	(.L_1 - .L_0)
	.align		4
.L_0:
        /*0004*/ 	.word	index@(_Z4kernPi)
        /*0008*/ 	.word	0x0000000a


	//----- nvinfo : EIATTR_FRAME_SIZE
	.align		4
.L_1:
        /*000c*/ 	.byte	0x04, 0x11
        /*000e*/ 	.short	(.L_3 - .L_2)
	.align		4
.L_2:
        /*0010*/ 	.word	index@(_Z4kernPi)
        /*0014*/ 	.word	0x00000000


	//----- nvinfo : EIATTR_MIN_STACK_SIZE
	.align		4
.L_3:
        /*0018*/ 	.byte	0x04, 0x12
        /*001a*/ 	.short	(.L_5 - .L_4)
	.align		4
.L_4:
        /*001c*/ 	.word	index@(_Z4kernPi)
        /*0020*/ 	.word	0x00000000
.L_5:


//--------------------- .nv.compat                --------------------------
	.section	.nv.compat,"",@"SHT_CUDA_COMPAT_INFO"
	.align	4
        /*0000*/ 	.byte	0x02, 0x09, 0x00, 0x00, 0x02, 0x02, 0x01, 0x00, 0x02, 0x05, 0x05, 0x00, 0x03, 0x07, 0x01, 0x01
        /*0010*/ 	.byte	0x02, 0x03, 0x00, 0x00, 0x02, 0x06, 0x01, 0x00, 0x04, 0x0b, 0x08, 0x00, 0x09, 0x00, 0x00, 0x00
        /*0020*/ 	.byte	0x00, 0x00, 0x00, 0x00


//--------------------- .nv.info._Z4kernPi        --------------------------
	.section	.nv.info._Z4kernPi,"",@"SHT_CUDA_INFO"
	.sectionflags	@""
	.align	4


	//----- nvinfo : EIATTR_CUDA_API_VERSION
	.align		4
        /*0000*/ 	.byte	0x04, 0x37
        /*0002*/ 	.short	(.L_7 - .L_6)
.L_6:
        /*0004*/ 	.word	0x00000082


	//----- nvinfo : EIATTR_KPARAM_INFO
	.align		4
.L_7:
        /*0008*/ 	.byte	0x04, 0x17
        /*000a*/ 	.short	(.L_9 - .L_8)
.L_8:
        /*000c*/ 	.word	0x00000000
        /*0010*/ 	.short	0x0000
        /*0012*/ 	.short	0x0000
        /*0014*/ 	.byte	0x00, 0xf5, 0x21, 0x00


	//----- nvinfo : EIATTR_SPARSE_MMA_MASK
	.align		4
.L_9:
        /*0018*/ 	.byte	0x03, 0x50
        /*001a*/ 	.short	0x0000


	//----- nvinfo : EIATTR_MAXREG_COUNT
	.align		4
        /*001c*/ 	.byte	0x03, 0x1b
        /*001e*/ 	.short	0x00ff


	//----- nvinfo : EIATTR_MERCURY_ISA_VERSION
	.align		4
        /*0020*/ 	.byte	0x03, 0x5f
        /*0022*/ 	.short	0x0101


	//----- nvinfo : EIATTR_VRC_CTA_INIT_COUNT
	.align		4
        /*0024*/ 	.byte	0x02, 0x4a
	.zero		1
	.zero		1


	//----- nvinfo : EIATTR_EXIT_INSTR_OFFSETS
	.align		4
        /*0028*/ 	.byte	0x04, 0x1c
        /*002a*/ 	.short	(.L_11 - .L_10)


	//   ....[0]....
.L_10:
        /*002c*/ 	.word	0x00000030


	//   ....[1]....
        /*0030*/ 	.word	0x000000a0


	//----- nvinfo : EIATTR_CBANK_PARAM_SIZE
	.align		4
.L_11:
        /*0034*/ 	.byte	0x03, 0x19
        /*0036*/ 	.short	0x0008


	//----- nvinfo : EIATTR_PARAM_CBANK
	.align		4
        /*0038*/ 	.byte	0x04, 0x0a
        /*003a*/ 	.short	(.L_13 - .L_12)
	.align		4
.L_12:
        /*003c*/ 	.word	index@(.nv.constant0._Z4kernPi)
        /*0040*/ 	.short	0x0380
        /*0042*/ 	.short	0x0008


	//----- nvinfo : EIATTR_SW_WAR
	.align		4
.L_13:
        /*0044*/ 	.byte	0x04, 0x36
        /*0046*/ 	.short	(.L_15 - .L_14)
.L_14:
        /*0048*/ 	.word	0x00000008
.L_15:


//--------------------- .nv.callgraph             --------------------------
	.section	.nv.callgraph,"",@"SHT_CUDA_CALLGRAPH"
	.align	4
	.sectionentsize	8
	.align		4
        /*0000*/ 	.word	0x00000000
	.align		4
        /*0004*/ 	.word	0xffffffff
	.align		4
        /*0008*/ 	.word	0x00000000
	.align		4
        /*000c*/ 	.word	0xfffffffe
	.align		4
        /*0010*/ 	.word	0x00000000
	.align		4
        /*0014*/ 	.word	0xfffffffd
	.align		4
        /*0018*/ 	.word	0x00000000
	.align		4
        /*001c*/ 	.word	0xfffffffc


//--------------------- .text._Z4kernPi           --------------------------
	.section	.text._Z4kernPi,"ax",@progbits
	.align	128
        .global         _Z4kernPi
        .type           _Z4kernPi,@function
        .size           _Z4kernPi,(.L_x_1 - _Z4kernPi)
        .other          _Z4kernPi,@"STO_CUDA_ENTRY STV_DEFAULT"
_Z4kernPi:
.text._Z4kernPi:
[----:B------:R-:W-:Y:S01]  /*0000*/  LDC R1, c[0x0][0x37c] ;  /* 0x0000df00ff017b82 */ /* 0x000fe20000000800 */
[----:B------:R-:W0:Y:S02]  /*0010*/  S2R R0, SR_TID.X ;  /* 0x0000000000007919 */ /* 0x000e240000002100 */
[----:B0-----:R-:W-:-:S13]  /*0020*/  ISETP.NE.AND P0, PT, R0, RZ, PT ;  /* 0x000000ff0000720c */ /* 0x001fda0003f05270 */
[----:B------:R-:W-:Y:S05]  /*0030*/  @P0 EXIT ;  /* 0x000000000000094d */ /* 0x000fea0003800000 */
[----:B------:R-:W0:Y:S01]  /*0040*/  S2R R7, SR_CTAID.X ;  /* 0x0000000000077919 */ /* 0x000e220000002500 */
[----:B------:R-:W0:Y:S01]  /*0050*/  LDC.64 R2, c[0x0][0x380] ;  /* 0x0000e000ff027b82 */ /* 0x000e220000000a00 */
[----:B------:R-:W1:Y:S01]  /*0060*/  LDCU.64 UR4, c[0x0][0x358] ;  /* 0x00006b00ff0477ac */ /* 0x000e620008000a00 */
[----:B------:R-:W1:Y:S01]  /*0070*/  S2R R5, SR_VIRTUALSMID ;  /* 0x0000000000057919 */ /* 0x000e620000004300 */
[----:B0-----:R-:W-:-:S05]  /*0080*/  IMAD.WIDE.U32 R2, R7, 0x4, R2 ;  /* 0x0000000407027825 */ /* 0x001fca00078e0002 */
[----:B-1----:R-:W-:Y:S01]  /*0090*/  STG.E desc[UR4][R2.64], R5 ;  /* 0x0000000502007986 */ /* 0x002fe2000c101904 */
[----:B------:R-:W-:Y:S05]  /*00a0*/  EXIT ;  /* 0x000000000000794d */ /* 0x000fea0003800000 */
.L_x_0:
[----:B------:R-:W-:-:S00]  /*00b0*/  BRA `(.L_x_0) ;  /* 0xfffffffc00fc7947 */ /* 0x000fc0000383ffff */
[----:B------:R-:W-:-:S00]  /*00c0*/  NOP ;  /* 0x0000000000007918 */ /* 0x000fc00000000000 */
        /* <DEDUP_REMOVED lines=11> */
.L_x_1:


//--------------------- .nv.shared.reserved.0     --------------------------
	.section	.nv.shared.reserved.0,"aw",@nobits
	.weak		__nv_reservedSMEM_offset_0_alias
	.size		__nv_reservedSMEM_offset_0_alias, 0, 64
	.other		__nv_reservedSMEM_offset_0_alias,@"STO_CUDA_RESERVED_SHARED STV_DEFAULT"
__nv_reservedSMEM_offset_0_alias:
	.zero		0
	.zero		64


//--------------------- .nv.constant0._Z4kernPi   --------------------------
	.section	.nv.constant0._Z4kernPi,"a",@progbits
	.sectionflags	@""
	.align	4
.nv.constant0._Z4kernPi:
	.zero		904


//--------------------- SYMBOLS --------------------------

	.type		.nv.reservedSmem.offset0,@object
	.size		.nv.reservedSmem.offset0,0x4
